	.headerflags	@"EF_CUDA_TEXMODE_UNIFIED EF_CUDA_64BIT_ADDRESS EF_CUDA_ACCELERATORS EF_CUDA_SM90 EF_CUDA_VIRTUAL_SM(EF_CUDA_SM90)"
	.elftype	@"ET_EXEC"


//--------------------- .nv.info                  --------------------------
	.section	.nv.info,"",@"SHT_CUDA_INFO"
	.align	4


	//----- nvinfo : EIATTR_REGCOUNT
	.align		4
        /*0000*/ 	.byte	0x04, 0x2f
        /*0002*/ 	.short	(.L_1 - .L_0)
	.align		4
.L_0:
        /*0004*/ 	.word	index@(triton_mm)
        /*0008*/ 	.word	0x0000003a


	//----- nvinfo : EIATTR_MIN_STACK_SIZE
	.align		4
.L_1:
        /*000c*/ 	.byte	0x04, 0x12
        /*000e*/ 	.short	(.L_3 - .L_2)
	.align		4
.L_2:
        /*0010*/ 	.word	index@(triton_mm)
        /*0014*/ 	.word	0x00000000


	//----- nvinfo : EIATTR_FRAME_SIZE
	.align		4
.L_3:
        /*0018*/ 	.byte	0x04, 0x11
        /*001a*/ 	.short	(.L_5 - .L_4)
	.align		4
.L_4:
        /*001c*/ 	.word	index@(triton_mm)
        /*0020*/ 	.word	0x00000000


	//----- nvinfo : EIATTR_MIN_STACK_SIZE
	.align		4
.L_5:
        /*0024*/ 	.byte	0x04, 0x12
        /*0026*/ 	.short	(.L_7 - .L_6)
	.align		4
.L_6:
        /*0028*/ 	.word	index@(triton_mm)
        /*002c*/ 	.word	0x00000000
.L_7:


//--------------------- .nv.info.triton_mm        --------------------------
	.section	.nv.info.triton_mm,"",@"SHT_CUDA_INFO"
	.sectionflags	@""
	.align	4


	//----- nvinfo : EIATTR_CUDA_API_VERSION
	.align		4
        /*0000*/ 	.byte	0x04, 0x37
        /*0002*/ 	.short	(.L_9 - .L_8)
.L_8:
        /*0004*/ 	.word	0x0000007c


	//----- nvinfo : EIATTR_KPARAM_INFO
	.align		4
.L_9:
        /*0008*/ 	.byte	0x04, 0x17
        /*000a*/ 	.short	(.L_11 - .L_10)
.L_10:
        /*000c*/ 	.word	0x00000000
        /*0010*/ 	.short	0x0003
        /*0012*/ 	.short	0x0018
        /*0014*/ 	.byte	0x00, 0xf0, 0x11, 0x00


	//----- nvinfo : EIATTR_KPARAM_INFO
	.align		4
.L_11:
        /*0018*/ 	.byte	0x04, 0x17
        /*001a*/ 	.short	(.L_13 - .L_12)
.L_12:
        /*001c*/ 	.word	0x00000000
        /*0020*/ 	.short	0x0002
        /*0022*/ 	.short	0x0010
        /*0024*/ 	.byte	0x00, 0xf0, 0x21, 0x00


	//----- nvinfo : EIATTR_KPARAM_INFO
	.align		4
.L_13:
        /*0028*/ 	.byte	0x04, 0x17
        /*002a*/ 	.short	(.L_15 - .L_14)
.L_14:
        /*002c*/ 	.word	0x00000000
        /*0030*/ 	.short	0x0001
        /*0032*/ 	.short	0x0008
        /*0034*/ 	.byte	0x00, 0xf0, 0x21, 0x00


	//----- nvinfo : EIATTR_KPARAM_INFO
	.align		4
.L_15:
        /*0038*/ 	.byte	0x04, 0x17
        /*003a*/ 	.short	(.L_17 - .L_16)
.L_16:
        /*003c*/ 	.word	0x00000000
        /*0040*/ 	.short	0x0000
        /*0042*/ 	.short	0x0000
        /*0044*/ 	.byte	0x00, 0xf0, 0x21, 0x00


	//----- nvinfo : EIATTR_SPARSE_MMA_MASK
	.align		4
.L_17:
        /*0048*/ 	.byte	0x03, 0x50
        /*004a*/ 	.short	0x0000


	//----- nvinfo : EIATTR_MAXREG_COUNT
	.align		4
        /*004c*/ 	.byte	0x03, 0x1b
        /*004e*/ 	.short	0x00ff


	//----- nvinfo : EIATTR_COOP_GROUP_MASK_REGIDS
	.align		4
        /*0050*/ 	.byte	0x04, 0x29
        /*0052*/ 	.short	(.L_19 - .L_18)


	//   ....[0]....
.L_18:
        /*0054*/ 	.word	0xffffffff


	//----- nvinfo : EIATTR_COOP_GROUP_INSTR_OFFSETS
	.align		4
.L_19:
        /*0058*/ 	.byte	0x04, 0x28
        /*005a*/ 	.short	(.L_21 - .L_20)


	//   ....[0]....
.L_20:
        /*005c*/ 	.word	0x00000750


	//----- nvinfo : EIATTR_EXIT_INSTR_OFFSETS
	.align		4
.L_21:
        /*0060*/ 	.byte	0x04, 0x1c
        /*0062*/ 	.short	(.L_23 - .L_22)


	//   ....[0]....
.L_22:
        /*0064*/ 	.word	0x00000e30


	//   ....[1]....
        /*0068*/ 	.word	0x00000e80


	//----- nvinfo : EIATTR_MAX_THREADS
	.align		4
.L_23:
        /*006c*/ 	.byte	0x04, 0x05
        /*006e*/ 	.short	(.L_25 - .L_24)
.L_24:
        /*0070*/ 	.word	0x00000080
        /*0074*/ 	.word	0x00000001
        /*0078*/ 	.word	0x00000001


	//----- nvinfo : EIATTR_CBANK_PARAM_SIZE
	.align		4
.L_25:
        /*007c*/ 	.byte	0x03, 0x19
        /*007e*/ 	.short	0x001c


	//----- nvinfo : EIATTR_PARAM_CBANK
	.align		4
        /*0080*/ 	.byte	0x04, 0x0a
        /*0082*/ 	.short	(.L_27 - .L_26)
	.align		4
.L_26:
        /*0084*/ 	.word	index@(.nv.constant0.triton_mm)
        /*0088*/ 	.short	0x0210
        /*008a*/ 	.short	0x001c


	//----- nvinfo : EIATTR_SW_WAR
	.align		4
.L_27:
        /*008c*/ 	.byte	0x04, 0x36
        /*008e*/ 	.short	(.L_29 - .L_28)
.L_28:
        /*0090*/ 	.word	0x00000008
.L_29:


//--------------------- .nv.callgraph             --------------------------
	.section	.nv.callgraph,"",@"SHT_CUDA_CALLGRAPH"
	.align	4
	.sectionentsize	8
	.align		4
        /*0000*/ 	.word	0x00000000
	.align		4
        /*0004*/ 	.word	0xffffffff
	.align		4
        /*0008*/ 	.word	0x00000000
	.align		4
        /*000c*/ 	.word	0xfffffffe
	.align		4
        /*0010*/ 	.word	0x00000000
	.align		4
        /*0014*/ 	.word	0xfffffffd
	.align		4
        /*0018*/ 	.word	0x00000000
	.align		4
        /*001c*/ 	.word	0xfffffffc


//--------------------- .text.triton_mm           --------------------------
	.section	.text.triton_mm,"ax",@progbits
	.sectionflags	@"SHF_BARRIERS=1"
	.align	128
        .global         triton_mm
        .type           triton_mm,@function
        .size           triton_mm,(.L_x_2 - triton_mm)
        .other          triton_mm,@"STO_CUDA_ENTRY STV_DEFAULT"
triton_mm:
.text.triton_mm:
[----:B------:R-:W1:Y:S01]  /*0000*/  LDC R1, c[0x0][0x28] ;  /* 0x00000a00ff017b82 */ /* 0x000e620000000800 */
[----:B------:R-:W2:Y:S01]  /*0010*/  S2R R9, SR_CTAID.X ;  /* 0x0000000000097919 */ /* 0x000ea20000002500 */
[----:B------:R-:W-:-:S06]  /*0020*/  IMAD.MOV.U32 R5, RZ, RZ, -0x8 ;  /* 0xfffffff8ff057424 */ /* 0x000fcc00078e00ff */
[----:B------:R-:W3:Y:S01]  /*0030*/  LDC R16, c[0x0][0x228] ;  /* 0x00008a00ff107b82 */ /* 0x000ee20000000800 */
[----:B------:R-:W-:Y:S01]  /*0040*/  UMOV UR4, 0x400 ;  /* 0x0000040000047882 */ /* 0x000fe20000000000 */
[----:B------:R-:W-:Y:S01]  /*0050*/  ULDC.64 UR10, c[0x0][0x208] ;  /* 0x00008200000a7ab9 */ /* 0x000fe20000000a00 */
[----:B------:R-:W-:Y:S02]  /*0060*/  CS2R R24, SRZ ;  /* 0x0000000000187805 */ /* 0x000fe4000001ff00 */
[----:B------:R-:W-:Y:S02]  /*0070*/  CS2R R26, SRZ ;  /* 0x00000000001a7805 */ /* 0x000fe4000001ff00 */
[----:B------:R-:W-:Y:S02]  /*0080*/  CS2R R28, SRZ ;  /* 0x00000000001c7805 */ /* 0x000fe4000001ff00 */
[----:B------:R-:W-:Y:S02]  /*0090*/  CS2R R30, SRZ ;  /* 0x00000000001e7805 */ /* 0x000fe4000001ff00 */
[----:B------:R-:W-:Y:S01]  /*00a0*/  CS2R R32, SRZ ;  /* 0x0000000000207805 */ /* 0x000fe2000001ff00 */
[----:B------:R-:W4:Y:S01]  /*00b0*/  S2UR UR8, SR_CgaCtaId ;  /* 0x00000000000879c3 */ /* 0x000f220000008800 */
[----:B------:R-:W-:-:S02]  /*00c0*/  CS2R R34, SRZ ;  /* 0x0000000000227805 */ /* 0x000fc4000001ff00 */
[----:B------:R-:W-:Y:S02]  /*00d0*/  CS2R R36, SRZ ;  /* 0x0000000000247805 */ /* 0x000fe4000001ff00 */
[----:B------:R-:W-:Y:S02]  /*00e0*/  CS2R R38, SRZ ;  /* 0x0000000000267805 */ /* 0x000fe4000001ff00 */
[----:B------:R-:W-:Y:S02]  /*00f0*/  CS2R R40, SRZ ;  /* 0x0000000000287805 */ /* 0x000fe4000001ff00 */
[----:B------:R-:W-:Y:S02]  /*0100*/  CS2R R42, SRZ ;  /* 0x00000000002a7805 */ /* 0x000fe4000001ff00 */
[----:B------:R-:W-:Y:S02]  /*0110*/  CS2R R44, SRZ ;  /* 0x00000000002c7805 */ /* 0x000fe4000001ff00 */
[----:B------:R-:W-:Y:S01]  /*0120*/  CS2R R46, SRZ ;  /* 0x00000000002e7805 */ /* 0x000fe2000001ff00 */
[----:B------:R-:W5:Y:S01]  /*0130*/  LDC.64 R12, c[0x0][0x218] ;  /* 0x00008600ff0c7b82 */ /* 0x000f620000000a00 */
[----:B------:R-:W-:-:S02]  /*0140*/  CS2R R48, SRZ ;  /* 0x0000000000307805 */ /* 0x000fc4000001ff00 */
[----:B------:R-:W-:Y:S02]  /*0150*/  CS2R R50, SRZ ;  /* 0x0000000000327805 */ /* 0x000fe4000001ff00 */
[----:B------:R-:W-:Y:S02]  /*0160*/  CS2R R52, SRZ ;  /* 0x0000000000347805 */ /* 0x000fe4000001ff00 */
[----:B------:R-:W-:Y:S01]  /*0170*/  CS2R R54, SRZ ;  /* 0x0000000000367805 */ /* 0x000fe2000001ff00 */
[----:B------:R-:W-:Y:S01]  /*0180*/  UMOV UR9, 0xffffffff ;  /* 0xffffffff00097882 */ /* 0x000fe20000000000 */
[----:B--2---:R-:W-:Y:S01]  /*0190*/  IMAD.HI R0, R9, 0x2aaaaaab, RZ ;  /* 0x2aaaaaab09007827 */ /* 0x004fe200078e02ff */
[----:B------:R-:W-:Y:S01]  /*01a0*/  IABS R8, R9 ;  /* 0x0000000900087213 */ /* 0x000fe20000000000 */
[----:B----4-:R-:W-:-:S03]  /*01b0*/  UPRMT UR8, UR8, 0x654, UR4 ;  /* 0x0000065408087896 */ /* 0x010fc60008000004 */
[----:B------:R-:W-:Y:S01]  /*01c0*/  SHF.R.U32.HI R3, RZ, 0x1f, R0 ;  /* 0x0000001fff037819 */ /* 0x000fe20000011600 */
[----:B------:R-:W-:-:S03]  /*01d0*/  ULDC.64 UR4, c[0x0][0x210] ;  /* 0x0000840000047ab9 */ /* 0x000fc60000000a00 */
[----:B------:R-:W-:-:S05]  /*01e0*/  LEA.HI.SX32 R4, R0, R3, 0x1a ;  /* 0x0000000300047211 */ /* 0x000fca00078fd2ff */
[----:B------:R-:W-:-:S05]  /*01f0*/  IMAD R0, R4, R5, 0x40 ;  /* 0x0000004004007424 */ /* 0x000fca00078e0205 */
[----:B------:R-:W-:-:S04]  /*0200*/  VIMNMX R5, R0, 0x8, PT ;  /* 0x0000000800057848 */ /* 0x000fc80003fe0100 */
[-C--:B------:R-:W-:Y:S02]  /*0210*/  IABS R11, R5.reuse ;  /* 0x00000005000b7213 */ /* 0x080fe40000000000 */
[----:B------:R-:W-:Y:S02]  /*0220*/  IABS R10, R5 ;  /* 0x00000005000a7213 */ /* 0x000fe40000000000 */
[----:B------:R-:W2:Y:S08]  /*0230*/  I2F.RP R0, R11 ;  /* 0x0000000b00007306 */ /* 0x000eb00000209400 */
[----:B--2---:R-:W2:Y:S02]  /*0240*/  MUFU.RCP R0, R0 ;  /* 0x0000000000007308 */ /* 0x004ea40000001000 */
[----:B--2---:R-:W-:-:S06]  /*0250*/  VIADD R2, R0, 0xffffffe ;  /* 0x0ffffffe00027836 */ /* 0x004fcc0000000000 */
[----:B------:R2:W4:Y:S02]  /*0260*/  F2I.FTZ.U32.TRUNC.NTZ R3, R2 ;  /* 0x0000000200037305 */ /* 0x000524000021f000 */
[----:B--2---:R-:W-:Y:S02]  /*0270*/  IMAD.MOV.U32 R2, RZ, RZ, RZ ;  /* 0x000000ffff027224 */ /* 0x004fe400078e00ff */
[----:B----4-:R-:W-:-:S04]  /*0280*/  IMAD.MOV R6, RZ, RZ, -R3 ;  /* 0x000000ffff067224 */ /* 0x010fc800078e0a03 */
[----:B------:R-:W-:Y:S02]  /*0290*/  IMAD R7, R6, R11, RZ ;  /* 0x0000000b06077224 */ /* 0x000fe400078e02ff */
[----:B------:R-:W-:Y:S02]  /*02a0*/  IMAD R6, R4, -0x180, R9 ;  /* 0xfffffe8004067824 */ /* 0x000fe400078e0209 */
[----:B------:R-:W-:-:S03]  /*02b0*/  IMAD.HI.U32 R3, R3, R7, R2 ;  /* 0x0000000703037227 */ /* 0x000fc600078e0002 */
[----:B------:R-:W-:Y:S01]  /*02c0*/  IABS R0, R6 ;  /* 0x0000000600007213 */ /* 0x000fe20000000000 */
[----:B------:R-:W-:Y:S01]  /*02d0*/  IMAD.MOV.U32 R7, RZ, RZ, R8 ;  /* 0x000000ffff077224 */ /* 0x000fe200078e0008 */
[----:B------:R-:W-:Y:S01]  /*02e0*/  LOP3.LUT R6, R6, R5, RZ, 0x3c, !PT ;  /* 0x0000000506067212 */ /* 0x000fe200078e3cff */
[----:B------:R-:W-:Y:S02]  /*02f0*/  IMAD.MOV R8, RZ, RZ, -R10 ;  /* 0x000000ffff087224 */ /* 0x000fe400078e0a0a */
[----:B------:R-:W-:Y:S01]  /*0300*/  IMAD.MOV.U32 R10, RZ, RZ, R0 ;  /* 0x000000ffff0a7224 */ /* 0x000fe200078e0000 */
[----:B------:R-:W-:Y:S01]  /*0310*/  ISETP.GE.AND P2, PT, R6, RZ, PT ;  /* 0x000000ff0600720c */ /* 0x000fe20003f46270 */
[----:B------:R-:W-:-:S04]  /*0320*/  IMAD.HI.U32 R0, R3, R7, RZ ;  /* 0x0000000703007227 */ /* 0x000fc800078e00ff */
[----:B------:R-:W-:-:S04]  /*0330*/  IMAD.HI.U32 R3, R3, R10, RZ ;  /* 0x0000000a03037227 */ /* 0x000fc800078e00ff */
[-C--:B------:R-:W-:Y:S02]  /*0340*/  IMAD R2, R0, R8.reuse, R7 ;  /* 0x0000000800027224 */ /* 0x080fe400078e0207 */
[----:B------:R-:W-:Y:S01]  /*0350*/  IMAD R7, R3, R8, R10 ;  /* 0x0000000803077224 */ /* 0x000fe200078e020a */
[----:B------:R-:W2:Y:S02]  /*0360*/  S2R R0, SR_TID.X ;  /* 0x0000000000007919 */ /* 0x000ea40000002100 */
[C---:B------:R-:W-:Y:S02]  /*0370*/  ISETP.GT.U32.AND P1, PT, R11.reuse, R2, PT ;  /* 0x000000020b00720c */ /* 0x040fe40003f24070 */
[----:B------:R-:W-:-:S11]  /*0380*/  ISETP.GT.U32.AND P0, PT, R11, R7, PT ;  /* 0x000000070b00720c */ /* 0x000fd60003f04070 */
[--C-:B------:R-:W-:Y:S01]  /*0390*/  @!P1 IMAD.IADD R2, R2, 0x1, -R11.reuse ;  /* 0x0000000102029824 */ /* 0x100fe200078e0a0b */
[----:B------:R-:W-:Y:S01]  /*03a0*/  ISETP.GE.AND P1, PT, R9, RZ, PT ;  /* 0x000000ff0900720c */ /* 0x000fe20003f26270 */
[----:B------:R-:W-:Y:S01]  /*03b0*/  @!P0 IMAD.IADD R7, R7, 0x1, -R11 ;  /* 0x0000000107078824 */ /* 0x000fe200078e0a0b */
[----:B------:R-:W4:Y:S01]  /*03c0*/  LDC.64 R8, c[0x0][0x210] ;  /* 0x00008400ff087b82 */ /* 0x000f220000000a00 */
[----:B------:R-:W-:Y:S01]  /*03d0*/  @!P0 VIADD R3, R3, 0x1 ;  /* 0x0000000103038836 */ /* 0x000fe20000000000 */
[----:B------:R-:W-:Y:S02]  /*03e0*/  ISETP.GT.U32.AND P4, PT, R11, R2, PT ;  /* 0x000000020b00720c */ /* 0x000fe40003f84070 */
[----:B------:R-:W-:Y:S02]  /*03f0*/  ISETP.GE.U32.AND P3, PT, R7, R11, PT ;  /* 0x0000000b0700720c */ /* 0x000fe40003f66070 */
[----:B------:R-:W-:Y:S02]  /*0400*/  ISETP.NE.AND P0, PT, R5, RZ, PT ;  /* 0x000000ff0500720c */ /* 0x000fe40003f05270 */
[----:B------:R-:W-:-:S02]  /*0410*/  LOP3.LUT R5, RZ, R5, RZ, 0x33, !PT ;  /* 0x00000005ff057212 */ /* 0x000fc400078e33ff */
[----:B--2---:R-:W-:-:S05]  /*0420*/  SHF.R.U32.HI R7, RZ, 0x1, R0 ;  /* 0x00000001ff077819 */ /* 0x004fca0000011600 */
[----:B------:R-:W-:Y:S02]  /*0430*/  @!P4 IMAD.IADD R2, R2, 0x1, -R11 ;  /* 0x000000010202c824 */ /* 0x000fe400078e0a0b */
[----:B------:R-:W-:Y:S02]  /*0440*/  @P3 VIADD R3, R3, 0x1 ;  /* 0x0000000103033836 */ /* 0x000fe40000000000 */
[----:B------:R-:W-:Y:S02]  /*0450*/  @!P1 IMAD.MOV R2, RZ, RZ, -R2 ;  /* 0x000000ffff029224 */ /* 0x000fe400078e0a02 */
[----:B------:R-:W-:-:S03]  /*0460*/  IMAD.MOV.U32 R6, RZ, RZ, R3 ;  /* 0x000000ffff067224 */ /* 0x000fc600078e0003 */
[----:B------:R-:W-:Y:S01]  /*0470*/  SEL R3, R5, R2, !P0 ;  /* 0x0000000205037207 */ /* 0x000fe20004000000 */
[----:B------:R-:W-:-:S04]  /*0480*/  @!P2 IMAD.MOV R6, RZ, RZ, -R6 ;  /* 0x000000ffff06a224 */ /* 0x000fc800078e0a06 */
[----:B------:R-:W-:Y:S01]  /*0490*/  IMAD R2, R4, 0x8, R3 ;  /* 0x0000000804027824 */ /* 0x000fe200078e0203 */
[----:B------:R-:W-:Y:S01]  /*04a0*/  SEL R3, R5, R6, !P0 ;  /* 0x0000000605037207 */ /* 0x000fe20004000000 */
[----:B------:R-:W-:Y:S01]  /*04b0*/  IMAD.SHL.U32 R4, R0, 0x8, RZ ;  /* 0x0000000800047824 */ /* 0x000fe200078e00ff */
[----:B------:R-:W-:Y:S02]  /*04c0*/  SGXT.U32 R5, R7, 0x6 ;  /* 0x000000060705781a */ /* 0x000fe40000000000 */
[----:B------:R-:W-:Y:S01]  /*04d0*/  SHF.R.S32.HI R11, RZ, 0x19, R2 ;  /* 0x00000019ff0b7819 */ /* 0x000fe20000011402 */
[----:B------:R-:W-:Y:S01]  /*04e0*/  IMAD.SHL.U32 R2, R2, 0x40, RZ ;  /* 0x0000004002027824 */ /* 0x000fe200078e00ff */
[----:B------:R-:W-:Y:S01]  /*04f0*/  LOP3.LUT R10, R4, 0x8, RZ, 0xc0, !PT ;  /* 0x00000008040a7812 */ /* 0x000fe200078ec0ff */
[----:B------:R-:W-:Y:S01]  /*0500*/  IMAD.SHL.U32 R3, R3, 0x40, RZ ;  /* 0x0000004003037824 */ /* 0x000fe200078e00ff */
[----:B------:R-:W-:Y:S02]  /*0510*/  SGXT R11, R11, 0x1 ;  /* 0x000000010b0b781a */ /* 0x000fe40000000200 */
[----:B------:R-:W-:-:S02]  /*0520*/  LOP3.LUT R6, R2, R5, RZ, 0xfc, !PT ;  /* 0x0000000502067212 */ /* 0x000fc400078efcff */
[----:B------:R-:W-:Y:S02]  /*0530*/  LOP3.LUT R7, R3, R5, RZ, 0xfc, !PT ;  /* 0x0000000503077212 */ /* 0x000fe400078efcff */
[----:B------:R-:W-:-:S03]  /*0540*/  LEA.HI R11, R11, R6, RZ, 0xc ;  /* 0x000000060b0b7211 */ /* 0x000fc600078f60ff */
[----:B------:R-:W-:Y:S01]  /*0550*/  IMAD.HI R14, R7, 0x2aaaaaab, RZ ;  /* 0x2aaaaaab070e7827 */ /* 0x000fe200078e02ff */
[----:B------:R-:W-:-:S04]  /*0560*/  LOP3.LUT R11, R11, 0x3ff000, RZ, 0xc0, !PT ;  /* 0x003ff0000b0b7812 */ /* 0x000fc800078ec0ff */
[----:B------:R-:W-:Y:S01]  /*0570*/  SHF.R.U32.HI R15, RZ, 0x1f, R14 ;  /* 0x0000001fff0f7819 */ /* 0x000fe2000001160e */
[----:B------:R-:W-:-:S03]  /*0580*/  IMAD.IADD R11, R6, 0x1, -R11 ;  /* 0x00000001060b7824 */ /* 0x000fc600078e0a0b */
[----:B------:R-:W-:Y:S01]  /*0590*/  LEA.HI R14, R14, R15, RZ, 0x17 ;  /* 0x0000000f0e0e7211 */ /* 0x000fe200078fb8ff */
[----:B------:R-:W-:Y:S02]  /*05a0*/  IMAD R17, R11, 0xc00, R10 ;  /* 0x00000c000b117824 */ /* 0x000fe400078e020a */
[----:B---3--:R-:W-:Y:S02]  /*05b0*/  IMAD R11, R16, 0xc00, RZ ;  /* 0x00000c00100b7824 */ /* 0x008fe400078e02ff */
[----:B------:R-:W-:Y:S01]  /*05c0*/  IMAD R15, R14, -0xc00, R7 ;  /* 0xfffff4000e0f7824 */ /* 0x000fe200078e0207 */
[----:B------:R-:W-:Y:S01]  /*05d0*/  LOP3.LUT R14, R4, 0x8, R0, 0x48, !PT ;  /* 0x00000008040e7812 */ /* 0x000fe200078e4800 */
[----:B------:R-:W-:-:S04]  /*05e0*/  IMAD.WIDE R6, R17, 0x2, RZ ;  /* 0x0000000211067825 */ /* 0x000fc800078e02ff */
[----:B----4-:R-:W-:-:S04]  /*05f0*/  IMAD.WIDE R8, R11, 0x2, R8 ;  /* 0x000000020b087825 */ /* 0x010fc800078e0208 */
[----:B------:R-:W-:Y:S02]  /*0600*/  IMAD R15, R15, 0xc00, R10 ;  /* 0x00000c000f0f7824 */ /* 0x000fe400078e020a */
[----:B------:R-:W-:Y:S01]  /*0610*/  IMAD R14, R5, 0x10, R14 ;  /* 0x00000010050e7824 */ /* 0x000fe200078e020e */
[----:B------:R-:W-:Y:S01]  /*0620*/  SHF.R.U32.HI R5, RZ, 0x5, R0 ;  /* 0x00000005ff057819 */ /* 0x000fe20000011600 */
[----:B------:R-:W-:-:S04]  /*0630*/  IMAD.WIDE R10, R11, 0x2, R6 ;  /* 0x000000020b0a7825 */ /* 0x000fc800078e0206 */
[----:B------:R-:W-:-:S04]  /*0640*/  IMAD.WIDE R6, R17, 0x2, R8 ;  /* 0x0000000211067825 */ /* 0x000fc800078e0208 */
[----:B-1---5:R-:W-:Y:S01]  /*0650*/  IMAD.WIDE R8, R15, 0x2, R12 ;  /* 0x000000020f087825 */ /* 0x022fe200078e020c */
[----:B------:R-:W-:Y:S02]  /*0660*/  LEA R13, R14, UR8, 0x1 ;  /* 0x000000080e0d7c11 */ /* 0x000fe4000f8e08ff */
[----:B------:R-:W-:Y:S02]  /*0670*/  IADD3 R12, P1, R10, UR4, RZ ;  /* 0x000000040a0c7c10 */ /* 0x000fe4000ff3e0ff */
[----:B------:R-:W-:Y:S01]  /*0680*/  IADD3 R14, P0, R8, 0x20, RZ ;  /* 0x00000020080e7810 */ /* 0x000fe20007f1e0ff */
[----:B------:R-:W-:Y:S01]  /*0690*/  @!PT LDS RZ, [RZ] ;  /* 0x00000000fffff984 */ /* 0x000fe20000000800 */
[----:B------:R-:W-:Y:S01]  /*06a0*/  @!PT LDS RZ, [RZ] ;  /* 0x00000000fffff984 */ /* 0x000fe20000000800 */
[----:B------:R-:W-:Y:S01]  /*06b0*/  @!PT LDS RZ, [RZ] ;  /* 0x00000000fffff984 */ /* 0x000fe20000000800 */
[----:B------:R-:W-:Y:S01]  /*06c0*/  LDGSTS.E.BYPASS.128 [R13], desc[UR10][R6.64] ;  /* 0x00000000060d7fae */ /* 0x000fe2000b901c4a */
[----:B------:R-:W-:-:S03]  /*06d0*/  IADD3 R12, P2, R12, 0x20, RZ ;  /* 0x000000200c0c7810 */ /* 0x000fc60007f5e0ff */
[----:B------:R-:W0:Y:S01]  /*06e0*/  LDGDEPBAR ;  /* 0x00000000000079af */ /* 0x000e220000000000 */
[----:B------:R-:W-:Y:S01]  /*06f0*/  IADD3.X R15, RZ, UR5, R11, P2, P1 ;  /* 0x00000005ff0f7c10 */ /* 0x000fe200097e240b */
[----:B------:R-:W-:Y:S01]  /*0700*/  IMAD.X R17, RZ, RZ, R9, P0 ;  /* 0x000000ffff117224 */ /* 0x000fe200000e0609 */
[----:B------:R-:W-:Y:S01]  /*0710*/  CS2R R10, SRZ ;  /* 0x00000000000a7805 */ /* 0x000fe2000001ff00 */
[----:B------:R1:W-:Y:S04]  /*0720*/  LDGSTS.E.BYPASS.128 [R13+0x1000], desc[UR10][R8.64] ;  /* 0x01000000080d7fae */ /* 0x0003e8000b901c4a */
[----:B------:R-:W0:Y:S01]  /*0730*/  LDGDEPBAR ;  /* 0x00000000000079af */ /* 0x000e220000000000 */
[----:B-1----:R-:W-:-:S07]  /*0740*/  LOP3.LUT R8, R5, 0x7fffffc, RZ, 0xc0, !PT ;  /* 0x07fffffc05087812 */ /* 0x002fce00078ec0ff */
.L_x_0:
[----:B-1----:R-:W1:Y:S01]  /*0750*/  SHFL.IDX PT, R6, R8, RZ, 0x1f ;  /* 0x00001fff08067589 */ /* 0x002e6200000e0000 */
[----:B------:R-:W-:Y:S01]  /*0760*/  UIADD3 UR9, UR9, 0x1, URZ ;  /* 0x0000000109097890 */ /* 0x000fe2000fffe03f */
[----:B------:R-:W-:-:S04]  /*0770*/  DEPBAR.LE SB0, 0x0 ;  /* 0x000080000000791a */ /* 0x000fc80000000000 */
[----:B------:R-:W-:Y:S01]  /*0780*/  UISETP.GE.AND UP0, UPT, UR9, 0x2, UPT ;  /* 0x000000020900788c */ /* 0x000fe2000bf06270 */
[----:B------:R-:W-:Y:S01]  /*0790*/  BAR.SYNC.DEFER_BLOCKING 0x0 ;  /* 0x0000000000007b1d */ /* 0x000fe20000010000 */
[----:B------:R-:W-:Y:S01]  /*07a0*/  VIADD R10, R10, 0x1 ;  /* 0x000000010a0a7836 */ /* 0x000fe20000000000 */
[C---:B------:R-:W-:Y:S01]  /*07b0*/  ISETP.GE.U32.AND P0, PT, R11.reuse, 0xbf0, PT ;  /* 0x00000bf00b00780c */ /* 0x040fe20003f06070 */
[----:B------:R-:W-:Y:S01]  /*07c0*/  USEL UR9, UR9, URZ, !UP0 ;  /* 0x0000003f09097287 */ /* 0x000fe2000c000000 */
[----:B------:R-:W-:Y:S02]  /*07d0*/  IMAD.MOV.U32 R7, RZ, RZ, R15 ;  /* 0x000000ffff077224 */ /* 0x000fe400078e000f */
[----:B------:R-:W-:Y:S01]  /*07e0*/  ISETP.GE.AND P1, PT, R10, 0x2, PT ;  /* 0x000000020a00780c */ /* 0x000fe20003f26270 */
[----:B------:R-:W-:-:S03]  /*07f0*/  VIADD R11, R11, 0x10 ;  /* 0x000000100b0b7836 */ /* 0x000fc60000000000 */
[----:B------:R-:W-:-:S05]  /*0800*/  SEL R10, R10, RZ, !P1 ;  /* 0x000000ff0a0a7207 */ /* 0x000fca0004800000 */
[----:B------:R-:W-:Y:S01]  /*0810*/  IMAD R9, R10, 0x800, R13 ;  /* 0x000008000a097824 */ /* 0x000fe200078e020d */
[----:B-1----:R-:W-:Y:S01]  /*0820*/  R2UR UR4, R6 ;  /* 0x00000000060472ca */ /* 0x002fe200000e0000 */
[----:B------:R-:W-:Y:S01]  /*0830*/  IMAD.MOV.U32 R6, RZ, RZ, R12 ;  /* 0x000000ffff067224 */ /* 0x000fe200078e000c */
[----:B------:R-:W-:Y:S01]  /*0840*/  IADD3 R12, P2, R12, 0x20, RZ ;  /* 0x000000200c0c7810 */ /* 0x000fe20007f5e0ff */
[----:B------:R-:W-:-:S04]  /*0850*/  WARPGROUP.ARRIVE ;  /* 0x00000000000079c5 */ /* 0x000fc80000000000 */
[----:B------:R-:W-:-:S06]  /*0860*/  IMAD.X R15, RZ, RZ, R15, P2 ;  /* 0x000000ffff0f7224 */ /* 0x000fcc00010e060f */
[----:B------:R-:W-:Y:S02]  /*0870*/  USHF.L.U32 UR5, UR4, 0x5, URZ ;  /* 0x0000000504057899 */ /* 0x000fe4000800063f */
[----:B------:R-:W-:Y:S02]  /*0880*/  ULEA UR4, UR9, UR8, 0xb ;  /* 0x0000000809047291 */ /* 0x000fe4000f8e583f */
[----:B------:R-:W-:Y:S02]  /*0890*/  ULOP3.LUT UR5, UR5, 0x60, URZ, 0xc0, !UPT ;  /* 0x0000006005057892 */ /* 0x000fe4000f8ec03f */
[----:B------:R-:W-:Y:S02]  /*08a0*/  USHF.R.U32.HI UR6, URZ, 0x4, UR4 ;  /* 0x000000043f067899 */ /* 0x000fe40008011604 */
[----:B------:R-:W-:Y:S02]  /*08b0*/  UIADD3 UR4, UR4, 0x1000, URZ ;  /* 0x0000100004047890 */ /* 0x000fe4000fffe03f */
[----:B------:R-:W-:-:S02]  /*08c0*/  ULOP3.LUT UR6, UR6, 0x3fff, URZ, 0xc0, !UPT ;  /* 0x00003fff06067892 */ /* 0x000fc4000f8ec03f */
[----:B------:R-:W-:Y:S02]  /*08d0*/  USHF.R.U32.HI UR4, URZ, 0x4, UR4 ;  /* 0x000000043f047899 */ /* 0x000fe40008011604 */
[----:B------:R-:W-:Y:S02]  /*08e0*/  UIADD3 UR5, UP0, UR5, UR6, URZ ;  /* 0x0000000605057290 */ /* 0x000fe4000ff1e03f */
[----:B------:R-:W-:Y:S02]  /*08f0*/  ULOP3.LUT UR4, UR4, 0x3fff, URZ, 0xc0, !UPT ;  /* 0x00003fff04047892 */ /* 0x000fe4000f8ec03f */
[----:B------:R-:W-:Y:S02]  /*0900*/  UIADD3.X UR7, URZ, URZ, URZ, UP0, !UPT ;  /* 0x0000003f3f077290 */ /* 0x000fe400087fe43f */
[----:B------:R-:W-:Y:S02]  /*0910*/  ULOP3.LUT UR6, UR4, 0x800000, URZ, 0xfc, !UPT ;  /* 0x0080000004067892 */ /* 0x000fe4000f8efc3f */
[----:B------:R-:W-:-:S02]  /*0920*/  ULOP3.LUT UR4, UR5, 0x800000, URZ, 0xfc, !UPT ;  /* 0x0080000005047892 */ /* 0x000fc4000f8efc3f */
[----:B------:R-:W-:-:S03]  /*0930*/  ULOP3.LUT UR5, UR7, 0xc0000010, URZ, 0xfc, !UPT ;  /* 0xc000001007057892 */ /* 0x000fc6000f8efc3f */
[----:B------:R-:W-:-:S06]  /*0940*/  UMOV UR7, 0xc0000010 ;  /* 0xc000001000077882 */ /* 0x000fcc0000000000 */
[----:B------:R-:W-:Y:S03]  /*0950*/  HGMMA.64x64x16.F32.BF16 R24, gdesc[UR4], R24, gsb0 ;  /* 0x00e00000041879f0 */ /* 0x000fe60008001818 */
[----:B------:R-:W-:Y:S02]  /*0960*/  WARPGROUP.DEPBAR.LE gsb0, 0x1 ;  /* 0x00008000000079c5 */ /* 0x000fe40000010100 */
[----:B------:R-:W-:Y:S06]  /*0970*/  BAR.SYNC.DEFER_BLOCKING 0x0 ;  /* 0x0000000000007b1d */ /* 0x000fec0000010000 */
[----:B------:R-:W-:Y:S01]  /*0980*/  @!PT LDS RZ, [RZ] ;  /* 0x00000000fffff984 */ /* 0x000fe20000000800 */
[----:B------:R-:W-:Y:S01]  /*0990*/  @!PT LDS RZ, [RZ] ;  /* 0x00000000fffff984 */ /* 0x000fe20000000800 */
[----:B------:R-:W-:Y:S01]  /*09a0*/  @!PT LDS RZ, [RZ] ;  /* 0x00000000fffff984 */ /* 0x000fe20000000800 */
[----:B------:R1:W-:Y:S04]  /*09b0*/  LDGSTS.E.BYPASS.128 [R9], desc[UR10][R6.64], !P0 ;  /* 0x0000000006097fae */ /* 0x0003e8000c101c4a */
[----:B------:R-:W0:Y:S01]  /*09c0*/  LDGDEPBAR ;  /* 0x00000000000079af */ /* 0x000e220000000000 */
[----:B-1----:R-:W-:Y:S01]  /*09d0*/  IMAD.MOV.U32 R6, RZ, RZ, R14 ;  /* 0x000000ffff067224 */ /* 0x002fe200078e000e */
[----:B------:R-:W-:Y:S01]  /*09e0*/  IADD3 R14, P1, R14, 0x20, RZ ;  /* 0x000000200e0e7810 */ /* 0x000fe20007f3e0ff */
[----:B------:R-:W-:-:S04]  /*09f0*/  IMAD.MOV.U32 R7, RZ, RZ, R17 ;  /* 0x000000ffff077224 */ /* 0x000fc800078e0011 */
[----:B------:R-:W-:Y:S01]  /*0a00*/  IMAD.X R17, RZ, RZ, R17, P1 ;  /* 0x000000ffff117224 */ /* 0x000fe200008e0611 */
[----:B------:R1:W-:Y:S04]  /*0a10*/  LDGSTS.E.BYPASS.128 [R9+0x1000], desc[UR10][R6.64], !P0 ;  /* 0x0100000006097fae */ /* 0x0003e8000c101c4a */
[----:B------:R-:W0:Y:S01]  /*0a20*/  LDGDEPBAR ;  /* 0x00000000000079af */ /* 0x000e220000000000 */
[----:B------:R-:W-:Y:S05]  /*0a30*/  @!P0 BRA `(.L_x_0) ;  /* 0xfffffffc00448947 */ /* 0x000fea000383ffff */
[----:B------:R-:W-:Y:S02]  /*0a40*/  WARPGROUP.DEPBAR.LE gsb0, 0x0 ;  /* 0x00008000000079c5 */ /* 0x000fe40000010000 */
[----:B------:R-:W-:-:S04]  /*0a50*/  DEPBAR.LE SB0, 0x0 ;  /* 0x000080000000791a */ /* 0x000fc80000000000 */
[----:B-1----:R-:W-:Y:S02]  /*0a60*/  SHF.R.U32.HI R6, RZ, 0x1, R0 ;  /* 0x00000001ff067819 */ /* 0x002fe40000011600 */
[----:B------:R-:W-:Y:S02]  /*0a70*/  LOP3.LUT R7, R0, 0xf, RZ, 0xc0, !PT ;  /* 0x0000000f00077812 */ /* 0x000fe400078ec0ff */
[----:B------:R-:W-:Y:S02]  /*0a80*/  LOP3.LUT R8, R6, 0x8, RZ, 0xc0, !PT ;  /* 0x0000000806087812 */ /* 0x000fe400078ec0ff */
[----:B------:R-:W-:Y:S02]  /*0a90*/  LOP3.LUT R5, R5, 0x3, RZ, 0xc0, !PT ;  /* 0x0000000305057812 */ /* 0x000fe400078ec0ff */
[----:B------:R-:W-:Y:S01]  /*0aa0*/  F2FP.BF16.F32.PACK_AB R24, R25, R24 ;  /* 0x000000181918723e */ /* 0x000fe200000010ff */
[----:B------:R-:W-:Y:S01]  /*0ab0*/  IMAD R8, R7, 0x48, R8 ;  /* 0x0000004807087824 */ /* 0x000fe200078e0208 */
[----:B------:R-:W-:-:S02]  /*0ac0*/  F2FP.BF16.F32.PACK_AB R25, R27, R26 ;  /* 0x0000001a1b19723e */ /* 0x000fc400000010ff */
[----:B------:R-:W-:Y:S01]  /*0ad0*/  F2FP.BF16.F32.PACK_AB R32, R33, R32 ;  /* 0x000000202120723e */ /* 0x000fe200000010ff */
[----:B------:R-:W-:Y:S01]  /*0ae0*/  IMAD R8, R5, 0x480, R8 ;  /* 0x0000048005087824 */ /* 0x000fe200078e0208 */
[----:B------:R-:W-:Y:S02]  /*0af0*/  F2FP.BF16.F32.PACK_AB R26, R29, R28 ;  /* 0x0000001c1d1a723e */ /* 0x000fe400000010ff */
[----:B------:R-:W-:Y:S02]  /*0b00*/  F2FP.BF16.F32.PACK_AB R27, R31, R30 ;  /* 0x0000001e1f1b723e */ /* 0x000fe400000010ff */
[----:B------:R-:W-:Y:S02]  /*0b10*/  F2FP.BF16.F32.PACK_AB R33, R35, R34 ;  /* 0x000000222321723e */ /* 0x000fe400000010ff */
[----:B------:R-:W-:Y:S02]  /*0b20*/  F2FP.BF16.F32.PACK_AB R40, R41, R40 ;  /* 0x000000282928723e */ /* 0x000fe400000010ff */
[----:B------:R-:W-:Y:S01]  /*0b30*/  LEA R20, R8, UR8, 0x1 ;  /* 0x0000000808147c11 */ /* 0x000fe2000f8e08ff */
[----:B------:R-:W-:Y:S01]  /*0b40*/  BAR.SYNC.DEFER_BLOCKING 0x0 ;  /* 0x0000000000007b1d */ /* 0x000fe20000010000 */
[----:B------:R-:W-:-:S02]  /*0b50*/  F2FP.BF16.F32.PACK_AB R34, R37, R36 ;  /* 0x000000242522723e */ /* 0x000fc400000010ff */
[----:B------:R-:W-:Y:S02]  /*0b60*/  F2FP.BF16.F32.PACK_AB R35, R39, R38 ;  /* 0x000000262723723e */ /* 0x000fe400000010ff */
[----:B------:R-:W-:Y:S02]  /*0b70*/  F2FP.BF16.F32.PACK_AB R41, R43, R42 ;  /* 0x0000002a2b29723e */ /* 0x000fe400000010ff */
[----:B------:R-:W-:Y:S02]  /*0b80*/  F2FP.BF16.F32.PACK_AB R48, R49, R48 ;  /* 0x000000303130723e */ /* 0x000fe400000010ff */
[----:B------:R-:W-:Y:S02]  /*0b90*/  F2FP.BF16.F32.PACK_AB R42, R45, R44 ;  /* 0x0000002c2d2a723e */ /* 0x000fe400000010ff */
[----:B------:R-:W-:Y:S02]  /*0ba0*/  F2FP.BF16.F32.PACK_AB R43, R47, R46 ;  /* 0x0000002e2f2b723e */ /* 0x000fe400000010ff */
[----:B------:R-:W-:-:S02]  /*0bb0*/  F2FP.BF16.F32.PACK_AB R49, R51, R50 ;  /* 0x000000323331723e */ /* 0x000fc400000010ff */
[----:B------:R-:W-:Y:S02]  /*0bc0*/  F2FP.BF16.F32.PACK_AB R50, R53, R52 ;  /* 0x000000343532723e */ /* 0x000fe400000010ff */
[----:B------:R-:W-:Y:S02]  /*0bd0*/  F2FP.BF16.F32.PACK_AB R51, R55, R54 ;  /* 0x000000363733723e */ /* 0x000fe400000010ff */
[----:B------:R-:W-:Y:S02]  /*0be0*/  SHF.R.U32.HI R9, RZ, 0x3, R0 ;  /* 0x00000003ff097819 */ /* 0x000fe40000011600 */
[----:B------:R-:W-:Y:S02]  /*0bf0*/  LOP3.LUT R3, R3, 0x38, R4, 0xf8, !PT ;  /* 0x0000003803037812 */ /* 0x000fe400078ef804 */
[----:B------:R-:W-:Y:S01]  /*0c00*/  SGXT.U32 R6, R9, 0x2 ;  /* 0x000000020906781a */ /* 0x000fe20000000000 */
[----:B------:R-:W-:Y:S01]  /*0c10*/  STSM.16.M88.4 [R20], R24 ;  /* 0x0000001814007844 */ /* 0x000fe20000000200 */
[----:B------:R-:W-:Y:S01]  /*0c20*/  IMAD.SHL.U32 R9, R5, 0x4, RZ ;  /* 0x0000000405097824 */ /* 0x000fe200078e00ff */
[----:B------:R-:W-:-:S02]  /*0c30*/  LOP3.LUT R5, R4, 0x38, RZ, 0xc0, !PT ;  /* 0x0000003804057812 */ /* 0x000fc400078ec0ff */
[----:B------:R-:W-:Y:S01]  /*0c40*/  STSM.16.M88.4 [R20+0x20], R32 ;  /* 0x0000202014007844 */ /* 0x000fe20000000200 */
[----:B------:R-:W-:Y:S02]  /*0c50*/  ISETP.GE.AND P0, PT, R3, 0xc00, PT ;  /* 0x00000c000300780c */ /* 0x000fe40003f06270 */
[----:B------:R-:W-:Y:S01]  /*0c60*/  LOP3.LUT R6, R9, R6, RZ, 0xfc, !PT ;  /* 0x0000000609067212 */ /* 0x000fe200078efcff */
[----:B------:R-:W-:Y:S04]  /*0c70*/  STSM.16.M88.4 [R20+0x40], R40 ;  /* 0x0000402814007844 */ /* 0x000fe80000000200 */
[----:B------:R1:W-:Y:S01]  /*0c80*/  STSM.16.M88.4 [R20+0x60], R48 ;  /* 0x0000603014007844 */ /* 0x0003e20000000200 */
[----:B------:R-:W-:Y:S02]  /*0c90*/  IMAD R5, R6, 0x48, R5 ;  /* 0x0000004806057824 */ /* 0x000fe400078e0205 */
[----:B------:R-:W2:Y:S03]  /*0ca0*/  LDC.64 R6, c[0x0][0x220] ;  /* 0x00008800ff067b82 */ /* 0x000ea60000000a00 */
[----:B------:R-:W-:-:S05]  /*0cb0*/  LEA R22, R5, UR8, 0x1 ;  /* 0x0000000805167c11 */ /* 0x000fca000f8e08ff */
[----:B------:R-:W-:Y:S01]  /*0cc0*/  BAR.SYNC.DEFER_BLOCKING 0x0 ;  /* 0x0000000000007b1d */ /* 0x000fe20000010000 */
[----:B------:R-:W-:-:S04]  /*0cd0*/  SHF.R.U32.HI R5, RZ, 0x3, R0 ;  /* 0x00000003ff057819 */ /* 0x000fc80000011600 */
[----:B------:R-:W-:-:S04]  /*0ce0*/  SGXT.U32 R5, R5, 0x4 ;  /* 0x000000040505781a */ /* 0x000fc80000000000 */
[----:B------:R-:W-:-:S04]  /*0cf0*/  LOP3.LUT R2, R5, R2, RZ, 0xfc, !PT ;  /* 0x0000000205027212 */ /* 0x000fc800078efcff */
[C---:B------:R-:W-:Y:S01]  /*0d00*/  LOP3.LUT R4, R2.reuse, 0x10, RZ, 0xfc, !PT ;  /* 0x0000001002047812 */ /* 0x040fe200078efcff */
[C---:B------:R-:W-:Y:S01]  /*0d10*/  IMAD R23, R2.reuse, 0xc00, R3 ;  /* 0x00000c0002177824 */ /* 0x040fe200078e0203 */
[C---:B------:R-:W-:Y:S02]  /*0d20*/  LOP3.LUT R0, R2.reuse, 0x20, RZ, 0xfc, !PT ;  /* 0x0000002002007812 */ /* 0x040fe400078efcff */
[C---:B------:R-:W-:Y:S01]  /*0d30*/  ISETP.LT.AND P1, PT, R2.reuse, 0x1000, !P0 ;  /* 0x000010000200780c */ /* 0x040fe20004721270 */
[C---:B------:R-:W-:Y:S01]  /*0d40*/  VIADD R5, R23.reuse, 0xc000 ;  /* 0x0000c00017057836 */ /* 0x040fe20000000000 */
[----:B------:R-:W-:Y:S01]  /*0d50*/  LOP3.LUT R2, R2, 0x30, RZ, 0xfc, !PT ;  /* 0x0000003002027812 */ /* 0x000fe200078efcff */
[----:B------:R-:W-:Y:S01]  /*0d60*/  VIADD R21, R23, 0x18000 ;  /* 0x0001800017157836 */ /* 0x000fe20000000000 */
[----:B------:R-:W-:Y:S01]  /*0d70*/  ISETP.LT.AND P2, PT, R4, 0x1000, !P0 ;  /* 0x000010000400780c */ /* 0x000fe20004741270 */
[--C-:B--2---:R-:W-:Y:S01]  /*0d80*/  IMAD.WIDE R4, R5, 0x2, R6.reuse ;  /* 0x0000000205047825 */ /* 0x104fe200078e0206 */
[----:B------:R-:W-:Y:S01]  /*0d90*/  ISETP.LT.AND P3, PT, R0, 0x1000, !P0 ;  /* 0x000010000000780c */ /* 0x000fe20004761270 */
[----:B------:R-:W2:Y:S01]  /*0da0*/  LDS.128 R16, [R22] ;  /* 0x0000000016107984 */ /* 0x000ea20000000c00 */
[----:B------:R-:W-:Y:S01]  /*0db0*/  ISETP.LT.AND P0, PT, R2, 0x1000, !P0 ;  /* 0x000010000200780c */ /* 0x000fe20004701270 */
[----:B------:R-:W-:-:S02]  /*0dc0*/  IMAD.WIDE R2, R23, 0x2, R6 ;  /* 0x0000000217027825 */ /* 0x000fc400078e0206 */
[----:B------:R-:W3:Y:S02]  /*0dd0*/  LDS.128 R12, [R22+0x900] ;  /* 0x00090000160c7984 */ /* 0x000ee40000000c00 */
[----:B-1----:R-:W-:Y:S02]  /*0de0*/  IMAD.WIDE R20, R21, 0x2, R6 ;  /* 0x0000000215147825 */ /* 0x002fe400078e0206 */
[----:B------:R-:W1:Y:S04]  /*0df0*/  LDS.128 R8, [R22+0x1200] ;  /* 0x0012000016087984 */ /* 0x000e680000000c00 */
[----:B--2---:R2:W-:Y:S04]  /*0e00*/  @P1 STG.E.128 desc[UR10][R2.64], R16 ;  /* 0x0000001002001986 */ /* 0x0045e8000c101d0a */
[----:B---3--:R2:W-:Y:S04]  /*0e10*/  @P2 STG.E.128 desc[UR10][R4.64], R12 ;  /* 0x0000000c04002986 */ /* 0x0085e8000c101d0a */
[----:B-1----:R2:W-:Y:S01]  /*0e20*/  @P3 STG.E.128 desc[UR10][R20.64], R8 ;  /* 0x0000000814003986 */ /* 0x0025e2000c101d0a */
[----:B------:R-:W-:Y:S05]  /*0e30*/  @!P0 EXIT ;  /* 0x000000000000894d */ /* 0x000fea0003800000 */
[----:B--2---:R-:W1:Y:S01]  /*0e40*/  LDS.128 R8, [R22+0x1b00] ;  /* 0x001b000016087984 */ /* 0x004e620000000c00 */
[----:B------:R-:W-:-:S04]  /*0e50*/  VIADD R23, R23, 0x24000 ;  /* 0x0002400017177836 */ /* 0x000fc80000000000 */
[----:B------:R-:W-:-:S05]  /*0e60*/  IMAD.WIDE R6, R23, 0x2, R6 ;  /* 0x0000000217067825 */ /* 0x000fca00078e0206 */
[----:B-1----:R-:W-:Y:S01]  /*0e70*/  STG.E.128 desc[UR10][R6.64], R8 ;  /* 0x0000000806007986 */ /* 0x002fe2000c101d0a */
[----:B------:R-:W-:Y:S05]  /*0e80*/  EXIT ;  /* 0x000000000000794d */ /* 0x000fea0003800000 */
.L_x_1:
[----:B------:R-:W-:-:S00]  /*0e90*/  BRA `(.L_x_1) ;  /* 0xfffffffc00fc7947 */ /* 0x000fc0000383ffff */
[----:B------:R-:W-:-:S00]  /*0ea0*/  NOP ;  /* 0x0000000000007918 */ /* 0x000fc00000000000 */
        /* <DEDUP_REMOVED lines=13> */
.L_x_2:


//--------------------- .nv.shared.triton_mm      --------------------------
	.section	.nv.shared.triton_mm,"aw",@nobits
	.sectionflags	@""
	.align	16
	.zero		1024


//--------------------- .nv.constant0.triton_mm   --------------------------
	.section	.nv.constant0.triton_mm,"a",@progbits
	.sectionflags	@""
	.align	4
.nv.constant0.triton_mm:
	.zero		556
